//
// Generated by NVIDIA NVVM Compiler
//
// Compiler Build ID: CL-36424714
// Cuda compilation tools, release 13.0, V13.0.88
// Based on NVVM 20.0.0
//

.version 9.0
.target sm_100
.address_size 64

	// .globl	_Z9MatrixMulPfS_S_i
// _ZZ9MatrixMulPfS_S_iE8subTileM has been demoted
// _ZZ9MatrixMulPfS_S_iE8subTileN has been demoted

.visible .entry _Z9MatrixMulPfS_S_i(
	.param .u64 .ptr .align 1 _Z9MatrixMulPfS_S_i_param_0,
	.param .u64 .ptr .align 1 _Z9MatrixMulPfS_S_i_param_1,
	.param .u64 .ptr .align 1 _Z9MatrixMulPfS_S_i_param_2,
	.param .u32 _Z9MatrixMulPfS_S_i_param_3
)
{
	.reg .pred 	%p<8>;
	.reg .b32 	%r<75>;
	.reg .b32 	%f<242>;
	.reg .b64 	%rd<29>;
	// demoted variable
	.shared .align 4 .b8 _ZZ9MatrixMulPfS_S_iE8subTileM[400];
	// demoted variable
	.shared .align 4 .b8 _ZZ9MatrixMulPfS_S_iE8subTileN[400];
	ld.param.u64 	%rd4, [_Z9MatrixMulPfS_S_i_param_0];
	ld.param.u64 	%rd5, [_Z9MatrixMulPfS_S_i_param_1];
	ld.param.u64 	%rd3, [_Z9MatrixMulPfS_S_i_param_2];
	ld.param.u32 	%r35, [_Z9MatrixMulPfS_S_i_param_3];
	cvta.to.global.u64 	%rd1, %rd5;
	cvta.to.global.u64 	%rd2, %rd4;
	mov.u32 	%r36, %ctaid.x;
	mov.u32 	%r37, %ctaid.y;
	mov.u32 	%r1, %tid.x;
	mov.u32 	%r2, %tid.y;
	mad.lo.s32 	%r3, %r37, 10, %r2;
	mul.lo.s32 	%r4, %r36, 10;
	add.s32 	%r5, %r4, %r1;
	mul.hi.s32 	%r38, %r35, 1717986919;
	shr.u32 	%r39, %r38, 31;
	shr.s32 	%r40, %r38, 2;
	add.s32 	%r6, %r40, %r39;
	setp.lt.s32 	%p1, %r35, 10;
	mov.f32 	%f241, 0f00000000;
	@%p1 bra 	$L__BB0_9;
	mad.lo.s32 	%r7, %r35, %r3, %r1;
	mul.lo.s32 	%r42, %r2, 40;
	mov.u32 	%r43, _ZZ9MatrixMulPfS_S_iE8subTileM;
	add.s32 	%r8, %r43, %r42;
	shl.b32 	%r44, %r1, 2;
	add.s32 	%r9, %r8, %r44;
	mov.u32 	%r45, _ZZ9MatrixMulPfS_S_iE8subTileN;
	add.s32 	%r11, %r45, %r44;
	add.s32 	%r10, %r11, %r42;
	add.s32 	%r46, %r6, -1;
	setp.lt.u32 	%p2, %r46, 3;
	mov.f32 	%f241, 0f00000000;
	mov.b32 	%r74, 0;
	@%p2 bra 	$L__BB0_4;
	and.b32  	%r74, %r6, 268435452;
	neg.s32 	%r72, %r74;
	add.s32 	%r48, %r2, 30;
	mad.lo.s32 	%r49, %r35, %r48, %r1;
	add.s32 	%r70, %r49, %r4;
	mul.lo.s32 	%r14, %r35, 40;
	add.s32 	%r50, %r2, 20;
	mad.lo.s32 	%r51, %r35, %r50, %r1;
	add.s32 	%r69, %r51, %r4;
	add.s32 	%r52, %r2, 10;
	mad.lo.s32 	%r53, %r35, %r52, %r1;
	add.s32 	%r68, %r53, %r4;
	mad.lo.s32 	%r54, %r2, %r35, %r1;
	add.s32 	%r67, %r54, %r4;
	mov.f32 	%f241, 0f00000000;
	mov.u32 	%r71, %r7;
$L__BB0_3:
	.pragma "nounroll";
	mul.wide.s32 	%rd6, %r71, 4;
	add.s64 	%rd7, %rd2, %rd6;
	ld.global.f32 	%f14, [%rd7];
	st.shared.f32 	[%r9], %f14;
	mul.wide.u32 	%rd8, %r67, 4;
	add.s64 	%rd9, %rd1, %rd8;
	ld.global.f32 	%f15, [%rd9];
	st.shared.f32 	[%r10], %f15;
	bar.sync 	0;
	ld.shared.f32 	%f16, [%r8];
	ld.shared.f32 	%f17, [%r11];
	fma.rn.f32 	%f18, %f16, %f17, %f241;
	ld.shared.f32 	%f19, [%r8+4];
	ld.shared.f32 	%f20, [%r11+40];
	fma.rn.f32 	%f21, %f19, %f20, %f18;
	ld.shared.f32 	%f22, [%r8+8];
	ld.shared.f32 	%f23, [%r11+80];
	fma.rn.f32 	%f24, %f22, %f23, %f21;
	ld.shared.f32 	%f25, [%r8+12];
	ld.shared.f32 	%f26, [%r11+120];
	fma.rn.f32 	%f27, %f25, %f26, %f24;
	ld.shared.f32 	%f28, [%r8+16];
	ld.shared.f32 	%f29, [%r11+160];
	fma.rn.f32 	%f30, %f28, %f29, %f27;
	ld.shared.f32 	%f31, [%r8+20];
	ld.shared.f32 	%f32, [%r11+200];
	fma.rn.f32 	%f33, %f31, %f32, %f30;
	ld.shared.f32 	%f34, [%r8+24];
	ld.shared.f32 	%f35, [%r11+240];
	fma.rn.f32 	%f36, %f34, %f35, %f33;
	ld.shared.f32 	%f37, [%r8+28];
	ld.shared.f32 	%f38, [%r11+280];
	fma.rn.f32 	%f39, %f37, %f38, %f36;
	ld.shared.f32 	%f40, [%r8+32];
	ld.shared.f32 	%f41, [%r11+320];
	fma.rn.f32 	%f42, %f40, %f41, %f39;
	ld.shared.f32 	%f43, [%r8+36];
	ld.shared.f32 	%f44, [%r11+360];
	fma.rn.f32 	%f45, %f43, %f44, %f42;
	bar.sync 	0;
	ld.global.f32 	%f46, [%rd7+40];
	st.shared.f32 	[%r9], %f46;
	mul.wide.u32 	%rd10, %r68, 4;
	add.s64 	%rd11, %rd1, %rd10;
	ld.global.f32 	%f47, [%rd11];
	st.shared.f32 	[%r10], %f47;
	bar.sync 	0;
	ld.shared.f32 	%f48, [%r8];
	ld.shared.f32 	%f49, [%r11];
	fma.rn.f32 	%f50, %f48, %f49, %f45;
	ld.shared.f32 	%f51, [%r8+4];
	ld.shared.f32 	%f52, [%r11+40];
	fma.rn.f32 	%f53, %f51, %f52, %f50;
	ld.shared.f32 	%f54, [%r8+8];
	ld.shared.f32 	%f55, [%r11+80];
	fma.rn.f32 	%f56, %f54, %f55, %f53;
	ld.shared.f32 	%f57, [%r8+12];
	ld.shared.f32 	%f58, [%r11+120];
	fma.rn.f32 	%f59, %f57, %f58, %f56;
	ld.shared.f32 	%f60, [%r8+16];
	ld.shared.f32 	%f61, [%r11+160];
	fma.rn.f32 	%f62, %f60, %f61, %f59;
	ld.shared.f32 	%f63, [%r8+20];
	ld.shared.f32 	%f64, [%r11+200];
	fma.rn.f32 	%f65, %f63, %f64, %f62;
	ld.shared.f32 	%f66, [%r8+24];
	ld.shared.f32 	%f67, [%r11+240];
	fma.rn.f32 	%f68, %f66, %f67, %f65;
	ld.shared.f32 	%f69, [%r8+28];
	ld.shared.f32 	%f70, [%r11+280];
	fma.rn.f32 	%f71, %f69, %f70, %f68;
	ld.shared.f32 	%f72, [%r8+32];
	ld.shared.f32 	%f73, [%r11+320];
	fma.rn.f32 	%f74, %f72, %f73, %f71;
	ld.shared.f32 	%f75, [%r8+36];
	ld.shared.f32 	%f76, [%r11+360];
	fma.rn.f32 	%f77, %f75, %f76, %f74;
	bar.sync 	0;
	ld.global.f32 	%f78, [%rd7+80];
	st.shared.f32 	[%r9], %f78;
	mul.wide.u32 	%rd12, %r69, 4;
	add.s64 	%rd13, %rd1, %rd12;
	ld.global.f32 	%f79, [%rd13];
	st.shared.f32 	[%r10], %f79;
	bar.sync 	0;
	ld.shared.f32 	%f80, [%r8];
	ld.shared.f32 	%f81, [%r11];
	fma.rn.f32 	%f82, %f80, %f81, %f77;
	ld.shared.f32 	%f83, [%r8+4];
	ld.shared.f32 	%f84, [%r11+40];
	fma.rn.f32 	%f85, %f83, %f84, %f82;
	ld.shared.f32 	%f86, [%r8+8];
	ld.shared.f32 	%f87, [%r11+80];
	fma.rn.f32 	%f88, %f86, %f87, %f85;
	ld.shared.f32 	%f89, [%r8+12];
	ld.shared.f32 	%f90, [%r11+120];
	fma.rn.f32 	%f91, %f89, %f90, %f88;
	ld.shared.f32 	%f92, [%r8+16];
	ld.shared.f32 	%f93, [%r11+160];
	fma.rn.f32 	%f94, %f92, %f93, %f91;
	ld.shared.f32 	%f95, [%r8+20];
	ld.shared.f32 	%f96, [%r11+200];
	fma.rn.f32 	%f97, %f95, %f96, %f94;
	ld.shared.f32 	%f98, [%r8+24];
	ld.shared.f32 	%f99, [%r11+240];
	fma.rn.f32 	%f100, %f98, %f99, %f97;
	ld.shared.f32 	%f101, [%r8+28];
	ld.shared.f32 	%f102, [%r11+280];
	fma.rn.f32 	%f103, %f101, %f102, %f100;
	ld.shared.f32 	%f104, [%r8+32];
	ld.shared.f32 	%f105, [%r11+320];
	fma.rn.f32 	%f106, %f104, %f105, %f103;
	ld.shared.f32 	%f107, [%r8+36];
	ld.shared.f32 	%f108, [%r11+360];
	fma.rn.f32 	%f109, %f107, %f108, %f106;
	bar.sync 	0;
	ld.global.f32 	%f110, [%rd7+120];
	st.shared.f32 	[%r9], %f110;
	mul.wide.u32 	%rd14, %r70, 4;
	add.s64 	%rd15, %rd1, %rd14;
	ld.global.f32 	%f111, [%rd15];
	st.shared.f32 	[%r10], %f111;
	bar.sync 	0;
	ld.shared.f32 	%f112, [%r8];
	ld.shared.f32 	%f113, [%r11];
	fma.rn.f32 	%f114, %f112, %f113, %f109;
	ld.shared.f32 	%f115, [%r8+4];
	ld.shared.f32 	%f116, [%r11+40];
	fma.rn.f32 	%f117, %f115, %f116, %f114;
	ld.shared.f32 	%f118, [%r8+8];
	ld.shared.f32 	%f119, [%r11+80];
	fma.rn.f32 	%f120, %f118, %f119, %f117;
	ld.shared.f32 	%f121, [%r8+12];
	ld.shared.f32 	%f122, [%r11+120];
	fma.rn.f32 	%f123, %f121, %f122, %f120;
	ld.shared.f32 	%f124, [%r8+16];
	ld.shared.f32 	%f125, [%r11+160];
	fma.rn.f32 	%f126, %f124, %f125, %f123;
	ld.shared.f32 	%f127, [%r8+20];
	ld.shared.f32 	%f128, [%r11+200];
	fma.rn.f32 	%f129, %f127, %f128, %f126;
	ld.shared.f32 	%f130, [%r8+24];
	ld.shared.f32 	%f131, [%r11+240];
	fma.rn.f32 	%f132, %f130, %f131, %f129;
	ld.shared.f32 	%f133, [%r8+28];
	ld.shared.f32 	%f134, [%r11+280];
	fma.rn.f32 	%f135, %f133, %f134, %f132;
	ld.shared.f32 	%f136, [%r8+32];
	ld.shared.f32 	%f137, [%r11+320];
	fma.rn.f32 	%f138, %f136, %f137, %f135;
	ld.shared.f32 	%f139, [%r8+36];
	ld.shared.f32 	%f140, [%r11+360];
	fma.rn.f32 	%f241, %f139, %f140, %f138;
	bar.sync 	0;
	add.s32 	%r72, %r72, 4;
	add.s32 	%r71, %r71, 40;
	add.s32 	%r70, %r70, %r14;
	add.s32 	%r69, %r69, %r14;
	add.s32 	%r68, %r68, %r14;
	add.s32 	%r67, %r67, %r14;
	setp.ne.s32 	%p3, %r72, 0;
	@%p3 bra 	$L__BB0_3;
$L__BB0_4:
	and.b32  	%r32, %r6, 3;
	setp.eq.s32 	%p4, %r32, 0;
	@%p4 bra 	$L__BB0_9;
	setp.eq.s32 	%p5, %r32, 1;
	@%p5 bra 	$L__BB0_7;
	mul.lo.s32 	%r55, %r74, 10;
	add.s32 	%r56, %r7, %r55;
	mul.wide.s32 	%rd16, %r56, 4;
	add.s64 	%rd17, %rd2, %rd16;
	ld.global.f32 	%f142, [%rd17];
	st.shared.f32 	[%r9], %f142;
	add.s32 	%r57, %r55, %r2;
	mad.lo.s32 	%r58, %r57, %r35, %r5;
	mul.wide.u32 	%rd18, %r58, 4;
	add.s64 	%rd19, %rd1, %rd18;
	ld.global.f32 	%f143, [%rd19];
	st.shared.f32 	[%r10], %f143;
	bar.sync 	0;
	ld.shared.f32 	%f144, [%r8];
	ld.shared.f32 	%f145, [%r11];
	fma.rn.f32 	%f146, %f144, %f145, %f241;
	ld.shared.f32 	%f147, [%r8+4];
	ld.shared.f32 	%f148, [%r11+40];
	fma.rn.f32 	%f149, %f147, %f148, %f146;
	ld.shared.f32 	%f150, [%r8+8];
	ld.shared.f32 	%f151, [%r11+80];
	fma.rn.f32 	%f152, %f150, %f151, %f149;
	ld.shared.f32 	%f153, [%r8+12];
	ld.shared.f32 	%f154, [%r11+120];
	fma.rn.f32 	%f155, %f153, %f154, %f152;
	ld.shared.f32 	%f156, [%r8+16];
	ld.shared.f32 	%f157, [%r11+160];
	fma.rn.f32 	%f158, %f156, %f157, %f155;
	ld.shared.f32 	%f159, [%r8+20];
	ld.shared.f32 	%f160, [%r11+200];
	fma.rn.f32 	%f161, %f159, %f160, %f158;
	ld.shared.f32 	%f162, [%r8+24];
	ld.shared.f32 	%f163, [%r11+240];
	fma.rn.f32 	%f164, %f162, %f163, %f161;
	ld.shared.f32 	%f165, [%r8+28];
	ld.shared.f32 	%f166, [%r11+280];
	fma.rn.f32 	%f167, %f165, %f166, %f164;
	ld.shared.f32 	%f168, [%r8+32];
	ld.shared.f32 	%f169, [%r11+320];
	fma.rn.f32 	%f170, %f168, %f169, %f167;
	ld.shared.f32 	%f171, [%r8+36];
	ld.shared.f32 	%f172, [%r11+360];
	fma.rn.f32 	%f173, %f171, %f172, %f170;
	bar.sync 	0;
	ld.global.f32 	%f174, [%rd17+40];
	st.shared.f32 	[%r9], %f174;
	add.s32 	%r59, %r57, 10;
	mad.lo.s32 	%r60, %r59, %r35, %r5;
	mul.wide.u32 	%rd20, %r60, 4;
	add.s64 	%rd21, %rd1, %rd20;
	ld.global.f32 	%f175, [%rd21];
	st.shared.f32 	[%r10], %f175;
	bar.sync 	0;
	ld.shared.f32 	%f176, [%r8];
	ld.shared.f32 	%f177, [%r11];
	fma.rn.f32 	%f178, %f176, %f177, %f173;
	ld.shared.f32 	%f179, [%r8+4];
	ld.shared.f32 	%f180, [%r11+40];
	fma.rn.f32 	%f181, %f179, %f180, %f178;
	ld.shared.f32 	%f182, [%r8+8];
	ld.shared.f32 	%f183, [%r11+80];
	fma.rn.f32 	%f184, %f182, %f183, %f181;
	ld.shared.f32 	%f185, [%r8+12];
	ld.shared.f32 	%f186, [%r11+120];
	fma.rn.f32 	%f187, %f185, %f186, %f184;
	ld.shared.f32 	%f188, [%r8+16];
	ld.shared.f32 	%f189, [%r11+160];
	fma.rn.f32 	%f190, %f188, %f189, %f187;
	ld.shared.f32 	%f191, [%r8+20];
	ld.shared.f32 	%f192, [%r11+200];
	fma.rn.f32 	%f193, %f191, %f192, %f190;
	ld.shared.f32 	%f194, [%r8+24];
	ld.shared.f32 	%f195, [%r11+240];
	fma.rn.f32 	%f196, %f194, %f195, %f193;
	ld.shared.f32 	%f197, [%r8+28];
	ld.shared.f32 	%f198, [%r11+280];
	fma.rn.f32 	%f199, %f197, %f198, %f196;
	ld.shared.f32 	%f200, [%r8+32];
	ld.shared.f32 	%f201, [%r11+320];
	fma.rn.f32 	%f202, %f200, %f201, %f199;
	ld.shared.f32 	%f203, [%r8+36];
	ld.shared.f32 	%f204, [%r11+360];
	fma.rn.f32 	%f241, %f203, %f204, %f202;
	bar.sync 	0;
	add.s32 	%r74, %r74, 2;
$L__BB0_7:
	and.b32  	%r61, %r6, 1;
	setp.eq.b32 	%p6, %r61, 1;
	not.pred 	%p7, %p6;
	@%p7 bra 	$L__BB0_9;
	mul.lo.s32 	%r62, %r74, 10;
	add.s32 	%r63, %r7, %r62;
	mul.wide.s32 	%rd22, %r63, 4;
	add.s64 	%rd23, %rd2, %rd22;
	ld.global.f32 	%f205, [%rd23];
	st.shared.f32 	[%r9], %f205;
	add.s32 	%r64, %r62, %r2;
	mad.lo.s32 	%r65, %r64, %r35, %r5;
	mul.wide.u32 	%rd24, %r65, 4;
	add.s64 	%rd25, %rd1, %rd24;
	ld.global.f32 	%f206, [%rd25];
	st.shared.f32 	[%r10], %f206;
	bar.sync 	0;
	ld.shared.f32 	%f207, [%r8];
	ld.shared.f32 	%f208, [%r11];
	fma.rn.f32 	%f209, %f207, %f208, %f241;
	ld.shared.f32 	%f210, [%r8+4];
	ld.shared.f32 	%f211, [%r11+40];
	fma.rn.f32 	%f212, %f210, %f211, %f209;
	ld.shared.f32 	%f213, [%r8+8];
	ld.shared.f32 	%f214, [%r11+80];
	fma.rn.f32 	%f215, %f213, %f214, %f212;
	ld.shared.f32 	%f216, [%r8+12];
	ld.shared.f32 	%f217, [%r11+120];
	fma.rn.f32 	%f218, %f216, %f217, %f215;
	ld.shared.f32 	%f219, [%r8+16];
	ld.shared.f32 	%f220, [%r11+160];
	fma.rn.f32 	%f221, %f219, %f220, %f218;
	ld.shared.f32 	%f222, [%r8+20];
	ld.shared.f32 	%f223, [%r11+200];
	fma.rn.f32 	%f224, %f222, %f223, %f221;
	ld.shared.f32 	%f225, [%r8+24];
	ld.shared.f32 	%f226, [%r11+240];
	fma.rn.f32 	%f227, %f225, %f226, %f224;
	ld.shared.f32 	%f228, [%r8+28];
	ld.shared.f32 	%f229, [%r11+280];
	fma.rn.f32 	%f230, %f228, %f229, %f227;
	ld.shared.f32 	%f231, [%r8+32];
	ld.shared.f32 	%f232, [%r11+320];
	fma.rn.f32 	%f233, %f231, %f232, %f230;
	ld.shared.f32 	%f234, [%r8+36];
	ld.shared.f32 	%f235, [%r11+360];
	fma.rn.f32 	%f241, %f234, %f235, %f233;
	bar.sync 	0;
$L__BB0_9:
	cvta.to.global.u64 	%rd26, %rd3;
	mad.lo.s32 	%r66, %r35, %r3, %r5;
	mul.wide.s32 	%rd27, %r66, 4;
	add.s64 	%rd28, %rd26, %rd27;
	st.global.f32 	[%rd28], %f241;
	ret;

}


// ===== COMPILED SASS (sm_100) =====

	.target	sm_100

	.elftype	@"ET_EXEC"


//--------------------- .note.nv.tkinfo           --------------------------
	.section	.note.nv.tkinfo,"",@"SHT_NOTE"
	.sectionflags	@"SHF_NOTE_NV_TKINFO"
	.tkinfo
        /*0018*/ 	.word	0x00000002
        /*0030*/ 	.string	""
        /*0030*/ 	.string	"ptxas"
        /*0030*/ 	.string	"Cuda compilation tools, release 13.0, V13.0.88"
        /*0030*/ 	.string	"Build cuda_13.0.r13.0/compiler.36424714_0"
        /*0030*/ 	.string	"-arch sm_100 -m 64 "



//--------------------- .note.nv.cuinfo           --------------------------
	.section	.note.nv.cuinfo,"",@"SHT_NOTE"
	.sectionflags	@"SHF_NOTE_NV_CUINFO"
        /*0018*/ 	.short	0x0002
        /*001a*/ 	.short	0x0064
        /*001c*/ 	.short	0x0082
	.zero		2


//--------------------- .nv.info                  --------------------------
	.section	.nv.info,"",@"SHT_CUDA_INFO"
	.align	4


	//----- nvinfo : EIATTR_REGCOUNT
	.align		4
        /*0000*/ 	.byte	0x04, 0x2f
        /*0002*/ 	.short	(.L_1 - .L_0)
	.align		4
.L_0:
        /*0004*/ 	.word	index@(_Z9MatrixMulPfS_S_i)
        /*0008*/ 	.word	0x00000020


	//----- nvinfo : EIATTR_FRAME_SIZE
	.align		4
.L_1:
        /*000c*/ 	.byte	0x04, 0x11
        /*000e*/ 	.short	(.L_3 - .L_2)
	.align		4
.L_2:
        /*0010*/ 	.word	index@(_Z9MatrixMulPfS_S_i)
        /*0014*/ 	.word	0x00000000


	//----- nvinfo : EIATTR_MIN_STACK_SIZE
	.align		4
.L_3:
        /*0018*/ 	.byte	0x04, 0x12
        /*001a*/ 	.short	(.L_5 - .L_4)
	.align		4
.L_4:
        /*001c*/ 	.word	index@(_Z9MatrixMulPfS_S_i)
        /*0020*/ 	.word	0x00000000
.L_5:


//--------------------- .nv.compat                --------------------------
	.section	.nv.compat,"",@"SHT_CUDA_COMPAT_INFO"
	.align	4
        /*0000*/ 	.byte	0x02, 0x09, 0x00, 0x00, 0x02, 0x02, 0x01, 0x00, 0x02, 0x05, 0x05, 0x00, 0x03, 0x07, 0x01, 0x01
        /*0010*/ 	.byte	0x02, 0x03, 0x00, 0x00, 0x02, 0x06, 0x01, 0x00, 0x04, 0x0b, 0x08, 0x00, 0x09, 0x00, 0x00, 0x00
        /*0020*/ 	.byte	0x00, 0x00, 0x00, 0x00


//--------------------- .nv.info._Z9MatrixMulPfS_S_i --------------------------
	.section	.nv.info._Z9MatrixMulPfS_S_i,"",@"SHT_CUDA_INFO"
	.sectionflags	@""
	.align	4


	//----- nvinfo : EIATTR_CUDA_API_VERSION
	.align		4
        /*0000*/ 	.byte	0x04, 0x37
        /*0002*/ 	.short	(.L_7 - .L_6)
.L_6:
        /*0004*/ 	.word	0x00000082


	//----- nvinfo : EIATTR_KPARAM_INFO
	.align		4
.L_7:
        /*0008*/ 	.byte	0x04, 0x17
        /*000a*/ 	.short	(.L_9 - .L_8)
.L_8:
        /*000c*/ 	.word	0x00000000
        /*0010*/ 	.short	0x0003
        /*0012*/ 	.short	0x0018
        /*0014*/ 	.byte	0x00, 0xf0, 0x11, 0x00


	//----- nvinfo : EIATTR_KPARAM_INFO
	.align		4
.L_9:
        /*0018*/ 	.byte	0x04, 0x17
        /*001a*/ 	.short	(.L_11 - .L_10)
.L_10:
        /*001c*/ 	.word	0x00000000
        /*0020*/ 	.short	0x0002
        /*0022*/ 	.short	0x0010
        /*0024*/ 	.byte	0x00, 0xf5, 0x21, 0x00


	//----- nvinfo : EIATTR_KPARAM_INFO
	.align		4
.L_11:
        /*0028*/ 	.byte	0x04, 0x17
        /*002a*/ 	.short	(.L_13 - .L_12)
.L_12:
        /*002c*/ 	.word	0x00000000
        /*0030*/ 	.short	0x0001
        /*0032*/ 	.short	0x0008
        /*0034*/ 	.byte	0x00, 0xf5, 0x21, 0x00


	//----- nvinfo : EIATTR_KPARAM_INFO
	.align		4
.L_13:
        /*0038*/ 	.byte	0x04, 0x17
        /*003a*/ 	.short	(.L_15 - .L_14)
.L_14:
        /*003c*/ 	.word	0x00000000
        /*0040*/ 	.short	0x0000
        /*0042*/ 	.short	0x0000
        /*0044*/ 	.byte	0x00, 0xf5, 0x21, 0x00


	//----- nvinfo : EIATTR_SPARSE_MMA_MASK
	.align		4
.L_15:
        /*0048*/ 	.byte	0x03, 0x50
        /*004a*/ 	.short	0x0000


	//----- nvinfo : EIATTR_MAXREG_COUNT
	.align		4
        /*004c*/ 	.byte	0x03, 0x1b
        /*004e*/ 	.short	0x00ff


	//----- nvinfo : EIATTR_NUM_BARRIERS
	.align		4
        /*0050*/ 	.byte	0x02, 0x4c
        /*0052*/ 	.byte	0x01
	.zero		1


	//----- nvinfo : EIATTR_MERCURY_ISA_VERSION
	.align		4
        /*0054*/ 	.byte	0x03, 0x5f
        /*0056*/ 	.short	0x0101


	//----- nvinfo : EIATTR_VRC_CTA_INIT_COUNT
	.align		4
        /*0058*/ 	.byte	0x02, 0x4a
	.zero		1
	.zero		1


	//----- nvinfo : EIATTR_EXIT_INSTR_OFFSETS
	.align		4
        /*005c*/ 	.byte	0x04, 0x1c
        /*005e*/ 	.short	(.L_17 - .L_16)


	//   ....[0]....
.L_16:
        /*0060*/ 	.word	0x00001320


	//----- nvinfo : EIATTR_CBANK_PARAM_SIZE
	.align		4
.L_17:
        /*0064*/ 	.byte	0x03, 0x19
        /*0066*/ 	.short	0x001c


	//----- nvinfo : EIATTR_PARAM_CBANK
	.align		4
        /*0068*/ 	.byte	0x04, 0x0a
        /*006a*/ 	.short	(.L_19 - .L_18)
	.align		4
.L_18:
        /*006c*/ 	.word	index@(.nv.constant0._Z9MatrixMulPfS_S_i)
        /*0070*/ 	.short	0x0380
        /*0072*/ 	.short	0x001c


	//----- nvinfo : EIATTR_SW_WAR
	.align		4
.L_19:
        /*0074*/ 	.byte	0x04, 0x36
        /*0076*/ 	.short	(.L_21 - .L_20)
.L_20:
        /*0078*/ 	.word	0x00000008
.L_21:


//--------------------- .nv.callgraph             --------------------------
	.section	.nv.callgraph,"",@"SHT_CUDA_CALLGRAPH"
	.align	4
	.sectionentsize	8
	.align		4
        /*0000*/ 	.word	0x00000000
	.align		4
        /*0004*/ 	.word	0xffffffff
	.align		4
        /*0008*/ 	.word	0x00000000
	.align		4
        /*000c*/ 	.word	0xfffffffe
	.align		4
        /*0010*/ 	.word	0x00000000
	.align		4
        /*0014*/ 	.word	0xfffffffd
	.align		4
        /*0018*/ 	.word	0x00000000
	.align		4
        /*001c*/ 	.word	0xfffffffc


//--------------------- .text._Z9MatrixMulPfS_S_i --------------------------
	.section	.text._Z9MatrixMulPfS_S_i,"ax",@progbits
	.align	128
        .global         _Z9MatrixMulPfS_S_i
        .type           _Z9MatrixMulPfS_S_i,@function
        .size           _Z9MatrixMulPfS_S_i,(.L_x_5 - _Z9MatrixMulPfS_S_i)
        .other          _Z9MatrixMulPfS_S_i,@"STO_CUDA_ENTRY STV_DEFAULT"
_Z9MatrixMulPfS_S_i:
.text._Z9MatrixMulPfS_S_i:
[----:B------:R-:W-:Y:S08]  /*0000*/  LDC R1, c[0x0][0x37c] ;  /* 0x0000df00ff017b82 */ /* 0x000ff00000000800 */
[----:B------:R-:W0:Y:S01]  /*0010*/  LDC R0, c[0x0][0x398] ;  /* 0x0000e600ff007b82 */ /* 0x000e220000000800 */
[----:B------:R-:W1:Y:S01]  /*0020*/  S2R R21, SR_CTAID.Y ;  /* 0x0000000000157919 */ /* 0x000e620000002600 */
[----:B------:R-:W2:Y:S01]  /*0030*/  LDCU.64 UR4, c[0x0][0x358] ;  /* 0x00006b00ff0477ac */ /* 0x000ea20008000a00 */
[----:B------:R-:W-:Y:S01]  /*0040*/  HFMA2 R24, -RZ, RZ, 0, 0 ;  /* 0x00000000ff187431 */ /* 0x000fe200000001ff */
[----:B------:R-:W1:Y:S01]  /*0050*/  S2R R2, SR_TID.Y ;  /* 0x0000000000027919 */ /* 0x000e620000002200 */
[----:B------:R-:W3:Y:S01]  /*0060*/  S2R R11, SR_CTAID.X ;  /* 0x00000000000b7919 */ /* 0x000ee20000002500 */
[----:B------:R-:W3:Y:S01]  /*0070*/  S2R R15, SR_TID.X ;  /* 0x00000000000f7919 */ /* 0x000ee20000002100 */
[C---:B0-----:R-:W-:Y:S01]  /*0080*/  ISETP.GE.AND P0, PT, R0.reuse, 0xa, PT ;  /* 0x0000000a0000780c */ /* 0x041fe20003f06270 */
[----:B------:R-:W-:-:S05]  /*0090*/  IMAD.HI R19, R0, 0x66666667, RZ ;  /* 0x6666666700137827 */ /* 0x000fca00078e02ff */
[----:B------:R-:W-:-:S04]  /*00a0*/  SHF.R.U32.HI R4, RZ, 0x1f, R19 ;  /* 0x0000001fff047819 */ /* 0x000fc80000011613 */
[----:B------:R-:W-:Y:S01]  /*00b0*/  LEA.HI.SX32 R19, R19, R4, 0x1e ;  /* 0x0000000413137211 */ /* 0x000fe200078ff2ff */
[----:B-1----:R-:W-:Y:S02]  /*00c0*/  IMAD R21, R21, 0xa, R2 ;  /* 0x0000000a15157824 */ /* 0x002fe400078e0202 */
[----:B---3--:R-:W-:Y:S01]  /*00d0*/  IMAD R20, R11, 0xa, R15 ;  /* 0x0000000a0b147824 */ /* 0x008fe200078e020f */
[----:B--2---:R-:W-:Y:S06]  /*00e0*/  @!P0 BRA `(.L_x_0) ;  /* 0x00000010007c8947 */ /* 0x004fec0003800000 */
[----:B------:R-:W0:Y:S01]  /*00f0*/  S2R R5, SR_CgaCtaId ;  /* 0x0000000000057919 */ /* 0x000e220000008800 */
[----:B------:R-:W-:Y:S01]  /*0100*/  IADD3 R6, PT, PT, R19, -0x1, RZ ;  /* 0xffffffff13067810 */ /* 0x000fe20007ffe0ff */
[----:B------:R-:W-:Y:S01]  /*0110*/  IMAD R18, R21, R0, R15 ;  /* 0x0000000015127224 */ /* 0x000fe200078e020f */
[----:B------:R-:W-:Y:S02]  /*0120*/  MOV R3, 0x400 ;  /* 0x0000040000037802 */ /* 0x000fe40000000f00 */
[----:B------:R-:W-:Y:S02]  /*0130*/  ISETP.GE.U32.AND P0, PT, R6, 0x3, PT ;  /* 0x000000030600780c */ /* 0x000fe40003f06070 */
[----:B------:R-:W-:Y:S02]  /*0140*/  IADD3 R4, PT, PT, R3, 0x190, RZ ;  /* 0x0000019003047810 */ /* 0x000fe40007ffe0ff */
[----:B------:R-:W-:Y:S02]  /*0150*/  MOV R24, RZ ;  /* 0x000000ff00187202 */ /* 0x000fe40000000f00 */
[----:B------:R-:W-:-:S02]  /*0160*/  MOV R6, RZ ;  /* 0x000000ff00067202 */ /* 0x000fc40000000f00 */
[C---:B0-----:R-:W-:Y:S02]  /*0170*/  LEA R3, R5.reuse, R3, 0x18 ;  /* 0x0000000305037211 */ /* 0x041fe400078ec0ff */
[----:B------:R-:W-:-:S03]  /*0180*/  LEA R5, R5, R4, 0x18 ;  /* 0x0000000405057211 */ /* 0x000fc600078ec0ff */
[----:B------:R-:W-:Y:S01]  /*0190*/  IMAD R4, R2, 0x28, R3 ;  /* 0x0000002802047824 */ /* 0x000fe200078e0203 */
[----:B------:R-:W-:-:S04]  /*01a0*/  LEA R5, R15, R5, 0x2 ;  /* 0x000000050f057211 */ /* 0x000fc800078e10ff */
[----:B------:R-:W-:Y:S01]  /*01b0*/  LEA R7, R15, R4, 0x2 ;  /* 0x000000040f077211 */ /* 0x000fe200078e10ff */
[----:B------:R-:W-:Y:S01]  /*01c0*/  IMAD R8, R2, 0x28, R5 ;  /* 0x0000002802087824 */ /* 0x000fe200078e0205 */
[----:B------:R-:W-:Y:S06]  /*01d0*/  @!P0 BRA `(.L_x_1) ;  /* 0x0000000800688947 */ /* 0x000fec0003800000 */
[C---:B------:R-:W-:Y:S01]  /*01e0*/  IADD3 R3, PT, PT, R2.reuse, 0x1e, RZ ;  /* 0x0000001e02037810 */ /* 0x040fe20007ffe0ff */
[CCC-:B------:R-:W-:Y:S01]  /*01f0*/  IMAD R12, R2.reuse, R0.reuse, R15.reuse ;  /* 0x00000000020c7224 */ /* 0x1c0fe200078e020f */
[C---:B------:R-:W-:Y:S02]  /*0200*/  IADD3 R9, PT, PT, R2.reuse, 0x14, RZ ;  /* 0x0000001402097810 */ /* 0x040fe40007ffe0ff */
[----:B------:R-:W-:Y:S01]  /*0210*/  IADD3 R13, PT, PT, R2, 0xa, RZ ;  /* 0x0000000a020d7810 */ /* 0x000fe20007ffe0ff */
[-CC-:B------:R-:W-:Y:S01]  /*0220*/  IMAD R10, R3, R0.reuse, R15.reuse ;  /* 0x00000000030a7224 */ /* 0x180fe200078e020f */
[----:B------:R-:W-:Y:S01]  /*0230*/  LOP3.LUT R6, R19, 0xffffffc, RZ, 0xc0, !PT ;  /* 0x0ffffffc13067812 */ /* 0x000fe200078ec0ff */
[-CC-:B------:R-:W-:Y:S01]  /*0240*/  IMAD R14, R9, R0.reuse, R15.reuse ;  /* 0x00000000090e7224 */ /* 0x180fe200078e020f */
[----:B------:R-:W-:Y:S01]  /*0250*/  MOV R24, RZ ;  /* 0x000000ff00187202 */ /* 0x000fe20000000f00 */
[----:B------:R-:W-:Y:S01]  /*0260*/  IMAD R16, R13, R0, R15 ;  /* 0x000000000d107224 */ /* 0x000fe200078e020f */
[----:B------:R-:W-:Y:S01]  /*0270*/  MOV R3, R18 ;  /* 0x0000001200037202 */ /* 0x000fe20000000f00 */
[C---:B------:R-:W-:Y:S01]  /*0280*/  IMAD R13, R11.reuse, 0xa, R10 ;  /* 0x0000000a0b0d7824 */ /* 0x040fe200078e020a */
[----:B------:R-:W-:Y:S01]  /*0290*/  IADD3 R9, PT, PT, -R6, RZ, RZ ;  /* 0x000000ff06097210 */ /* 0x000fe20007ffe1ff */
[----:B------:R-:W-:-:S02]  /*02a0*/  IMAD R12, R11, 0xa, R12 ;  /* 0x0000000a0b0c7824 */ /* 0x000fc400078e020c */
[C---:B------:R-:W-:Y:S02]  /*02b0*/  IMAD R10, R11.reuse, 0xa, R14 ;  /* 0x0000000a0b0a7824 */ /* 0x040fe400078e020e */
[----:B------:R-:W-:-:S07]  /*02c0*/  IMAD R11, R11, 0xa, R16 ;  /* 0x0000000a0b0b7824 */ /* 0x000fce00078e0210 */
.L_x_2:
[----:B------:R-:W0:Y:S08]  /*02d0*/  LDC.64 R16, c[0x0][0x380] ;  /* 0x0000e000ff107b82 */ /* 0x000e300000000a00 */
[----:B------:R-:W1:Y:S01]  /*02e0*/  LDC.64 R22, c[0x0][0x388] ;  /* 0x0000e200ff167b82 */ /* 0x000e620000000a00 */
[----:B0-----:R-:W-:-:S05]  /*02f0*/  IMAD.WIDE R16, R3, 0x4, R16 ;  /* 0x0000000403107825 */ /* 0x001fca00078e0210 */
[----:B------:R-:W2:Y:S01]  /*0300*/  LDG.E R26, desc[UR4][R16.64] ;  /* 0x00000004101a7981 */ /* 0x000ea2000c1e1900 */
[----:B-1----:R-:W-:-:S05]  /*0310*/  IMAD.WIDE.U32 R14, R12, 0x4, R22 ;  /* 0x000000040c0e7825 */ /* 0x002fca00078e0016 */
[----:B------:R-:W3:Y:S04]  /*0320*/  LDG.E R25, desc[UR4][R14.64] ;  /* 0x000000040e197981 */ /* 0x000ee8000c1e1900 */
[----:B--2---:R-:W-:Y:S04]  /*0330*/  STS [R7], R26 ;  /* 0x0000001a07007388 */ /* 0x004fe80000000800 */
[----:B---3--:R-:W-:Y:S01]  /*0340*/  STS [R8], R25 ;  /* 0x0000001908007388 */ /* 0x008fe20000000800 */
[----:B------:R-:W-:Y:S06]  /*0350*/  BAR.SYNC.DEFER_BLOCKING 0x0 ;  /* 0x0000000000007b1d */ /* 0x000fec0000010000 */
[----:B------:R-:W-:Y:S04]  /*0360*/  LDS R27, [R5] ;  /* 0x00000000051b7984 */ /* 0x000fe80000000800 */
[----:B------:R-:W0:Y:S04]  /*0370*/  LDS.64 R14, [R4] ;  /* 0x00000000040e7984 */ /* 0x000e280000000a00 */
[----:B------:R-:W1:Y:S04]  /*0380*/  LDS R29, [R5+0x28] ;  /* 0x00002800051d7984 */ /* 0x000e680000000800 */
[----:B------:R-:W-:Y:S01]  /*0390*/  LDS R25, [R5+0xc8] ;  /* 0x0000c80005197984 */ /* 0x000fe20000000800 */
[----:B0-----:R-:W-:-:S03]  /*03a0*/  FFMA R24, R14, R27, R24 ;  /* 0x0000001b0e187223 */ /* 0x001fc60000000018 */
[----:B------:R-:W-:Y:S01]  /*03b0*/  LDS R27, [R5+0x78] ;  /* 0x00007800051b7984 */ /* 0x000fe20000000800 */
[----:B-1----:R-:W-:-:S03]  /*03c0*/  FFMA R29, R29, R15, R24 ;  /* 0x0000000f1d1d7223 */ /* 0x002fc60000000018 */
[----:B------:R-:W-:Y:S04]  /*03d0*/  LDS R24, [R5+0x50] ;  /* 0x0000500005187984 */ /* 0x000fe80000000800 */
[----:B------:R-:W0:Y:S02]  /*03e0*/  LDS.64 R14, [R4+0x8] ;  /* 0x00000800040e7984 */ /* 0x000e240000000a00 */
[----:B0-----:R-:W-:Y:S02]  /*03f0*/  FFMA R14, R14, R24, R29 ;  /* 0x000000180e0e7223 */ /* 0x001fe4000000001d */
[----:B------:R-:W-:Y:S02]  /*0400*/  LDS R24, [R5+0xa0] ;  /* 0x0000a00005187984 */ /* 0x000fe40000000800 */
[----:B------:R-:W-:-:S02]  /*0410*/  FFMA R27, R27, R15, R14 ;  /* 0x0000000f1b1b7223 */ /* 0x000fc4000000000e */
[----:B------:R-:W0:Y:S02]  /*0420*/  LDS.64 R14, [R4+0x10] ;  /* 0x00001000040e7984 */ /* 0x000e240000000a00 */
[----:B0-----:R-:W-:Y:S02]  /*0430*/  FFMA R14, R14, R24, R27 ;  /* 0x000000180e0e7223 */ /* 0x001fe4000000001b */
[----:B------:R-:W-:Y:S02]  /*0440*/  LDS R24, [R5+0xf0] ;  /* 0x0000f00005187984 */ /* 0x000fe40000000800 */
[----:B------:R-:W-:Y:S02]  /*0450*/  FFMA R25, R25, R15, R14 ;  /* 0x0000000f19197223 */ /* 0x000fe4000000000e */
[----:B------:R-:W0:Y:S04]  /*0460*/  LDS.64 R14, [R4+0x18] ;  /* 0x00001800040e7984 */ /* 0x000e280000000a00 */
[----:B------:R-:W1:Y:S01]  /*0470*/  LDS R27, [R5+0x118] ;  /* 0x00011800051b7984 */ /* 0x000e620000000800 */
[----:B0-----:R-:W-:-:S03]  /*0480*/  FFMA R14, R14, R24, R25 ;  /* 0x000000180e0e7223 */ /* 0x001fc60000000019 */
[----:B------:R-:W-:Y:S01]  /*0490*/  LDS R24, [R5+0x140] ;  /* 0x0001400005187984 */ /* 0x000fe20000000800 */
[----:B-1----:R-:W-:-:S03]  /*04a0*/  FFMA R27, R27, R15, R14 ;  /* 0x0000000f1b1b7223 */ /* 0x002fc6000000000e */
[----:B------:R-:W0:Y:S02]  /*04b0*/  LDS.64 R14, [R4+0x20] ;  /* 0x00002000040e7984 */ /* 0x000e240000000a00 */
[----:B0-----:R-:W-:Y:S02]  /*04c0*/  FFMA R14, R14, R24, R27 ;  /* 0x000000180e0e7223 */ /* 0x001fe4000000001b */
[----:B------:R-:W0:Y:S01]  /*04d0*/  LDS R27, [R5+0x168] ;  /* 0x00016800051b7984 */ /* 0x000e220000000800 */
[----:B------:R-:W-:Y:S01]  /*04e0*/  BAR.SYNC.DEFER_BLOCKING 0x0 ;  /* 0x0000000000007b1d */ /* 0x000fe20000010000 */
[----:B------:R-:W-:-:S05]  /*04f0*/  IMAD.WIDE.U32 R24, R11, 0x4, R22 ;  /* 0x000000040b187825 */ /* 0x000fca00078e0016 */
[----:B------:R-:W2:Y:S04]  /*0500*/  LDG.E R26, desc[UR4][R16.64+0x28] ;  /* 0x00002804101a7981 */ /* 0x000ea8000c1e1900 */
[----:B------:R-:W3:Y:S01]  /*0510*/  LDG.E R25, desc[UR4][R24.64] ;  /* 0x0000000418197981 */ /* 0x000ee2000c1e1900 */
[----:B0-----:R-:W-:-:S03]  /*0520*/  FFMA R27, R27, R15, R14 ;  /* 0x0000000f1b1b7223 */ /* 0x001fc6000000000e */
[----:B--2---:R-:W-:Y:S04]  /*0530*/  STS [R7], R26 ;  /* 0x0000001a07007388 */ /* 0x004fe80000000800 */
[----:B---3--:R-:W-:Y:S01]  /*0540*/  STS [R8], R25 ;  /* 0x0000001908007388 */ /* 0x008fe20000000800 */
[----:B------:R-:W-:Y:S06]  /*0550*/  BAR.SYNC.DEFER_BLOCKING 0x0 ;  /* 0x0000000000007b1d */ /* 0x000fec0000010000 */
[----:B------:R-:W-:Y:S04]  /*0560*/  LDS R28, [R5] ;  /* 0x00000000051c7984 */ /* 0x000fe80000000800 */
[----:B------:R-:W0:Y:S04]  /*0570*/  LDS.64 R14, [R4] ;  /* 0x00000000040e7984 */ /* 0x000e280000000a00 */
[----:B------:R-:W1:Y:S04]  /*0580*/  LDS R29, [R5+0x28] ;  /* 0x00002800051d7984 */ /* 0x000e680000000800 */
[----:B------:R-:W-:Y:S04]  /*0590*/  LDS R26, [R5+0x50] ;  /* 0x00005000051a7984 */ /* 0x000fe80000000800 */
[----:B------:R-:W-:Y:S04]  /*05a0*/  LDS R24, [R5+0xa0] ;  /* 0x0000a00005187984 */ /* 0x000fe80000000800 */
[----:B------:R-:W-:Y:S01]  /*05b0*/  LDS R25, [R5+0xc8] ;  /* 0x0000c80005197984 */ /* 0x000fe20000000800 */
[----:B0-----:R-:W-:-:S03]  /*05c0*/  FFMA R14, R14, R28, R27 ;  /* 0x0000001c0e0e7223 */ /* 0x001fc6000000001b */
[----:B------:R-:W-:Y:S01]  /*05d0*/  LDS R27, [R5+0x78] ;  /* 0x00007800051b7984 */ /* 0x000fe20000000800 */
[----:B-1----:R-:W-:-:S03]  /*05e0*/  FFMA R29, R29, R15, R14 ;  /* 0x0000000f1d1d7223 */ /* 0x002fc6000000000e */
[----:B------:R-:W0:Y:S02]  /*05f0*/  LDS.64 R14, [R4+0x8] ;  /* 0x00000800040e7984 */ /* 0x000e240000000a00 */
[----:B0-----:R-:W-:-:S04]  /*0600*/  FFMA R14, R14, R26, R29 ;  /* 0x0000001a0e0e7223 */ /* 0x001fc8000000001d */
[----:B------:R-:W-:Y:S02]  /*0610*/  FFMA R27, R27, R15, R14 ;  /* 0x0000000f1b1b7223 */ /* 0x000fe4000000000e */
        /* <DEDUP_REMOVED lines=16> */
[----:B0-----:R-:W-:Y:S01]  /*0720*/  FFMA R27, R27, R15, R14 ;  /* 0x0000000f1b1b7223 */ /* 0x001fe2000000000e */
[----:B------:R-:W-:Y:S02]  /*0730*/  IMAD.WIDE.U32 R22, R13, 0x4, R22 ;  /* 0x000000040d167825 */ /* 0x000fe400078e0016 */
        /* <DEDUP_REMOVED lines=13> */
[----:B0-----:R-:W-:Y:S02]  /*0810*/  FFMA R14, R14, R26, R29 ;  /* 0x0000001a0e0e7223 */ /* 0x001fe4000000001d */
[----:B------:R-:W-:Y:S02]  /*0820*/  LDS R26, [R5+0x168] ;  /* 0x00016800051a7984 */ /* 0x000fe40000000800 */
[----:B------:R-:W-:Y:S02]  /*0830*/  FFMA R27, R27, R15, R14 ;  /* 0x0000000f1b1b7223 */ /* 0x000fe4000000000e */
[----:B------:R-:W0:Y:S02]  /*0840*/  LDS.64 R14, [R4+0x10] ;  /* 0x00001000040e7984 */ /* 0x000e240000000a00 */
[----:B0-----:R-:W-:-:S02]  /*0850*/  FFMA R14, R14, R24, R27 ;  /* 0x000000180e0e7223 */ /* 0x001fc4000000001b */
[----:B------:R-:W-:Y:S02]  /*0860*/  LDS R24, [R5+0xf0] ;  /* 0x0000f00005187984 */ /* 0x000fe40000000800 */
[----:B------:R-:W-:Y:S02]  /*0870*/  FFMA R25, R25, R15, R14 ;  /* 0x0000000f19197223 */ /* 0x000fe4000000000e */
[----:B------:R-:W0:Y:S04]  /*0880*/  LDS.64 R14, [R4+0x18] ;  /* 0x00001800040e7984 */ /* 0x000e280000000a00 */
[----:B------:R-:W1:Y:S01]  /*0890*/  LDS R27, [R5+0x118] ;  /* 0x00011800051b7984 */ /* 0x000e620000000800 */
[----:B0-----:R-:W-:-:S03]  /*08a0*/  FFMA R14, R14, R24, R25 ;  /* 0x000000180e0e7223 */ /* 0x001fc60000000019 */
[----:B------:R-:W-:Y:S01]  /*08b0*/  LDS R24, [R5+0x140] ;  /* 0x0001400005187984 */ /* 0x000fe20000000800 */
[----:B-1----:R-:W-:-:S03]  /*08c0*/  FFMA R25, R27, R15, R14 ;  /* 0x0000000f1b197223 */ /* 0x002fc6000000000e */
[----:B------:R-:W0:Y:S01]  /*08d0*/  LDS.64 R14, [R4+0x20] ;  /* 0x00002000040e7984 */ /* 0x000e220000000a00 */
[----:B------:R-:W-:Y:S06]  /*08e0*/  BAR.SYNC.DEFER_BLOCKING 0x0 ;  /* 0x0000000000007b1d */ /* 0x000fec0000010000 */
[----:B------:R-:W2:Y:S04]  /*08f0*/  LDG.E R16, desc[UR4][R16.64+0x78] ;  /* 0x0000780410107981 */ /* 0x000ea8000c1e1900 */
[----:B------:R-:W3:Y:S01]  /*0900*/  LDG.E R23, desc[UR4][R22.64] ;  /* 0x0000000416177981 */ /* 0x000ee2000c1e1900 */
[----:B0-----:R-:W-:-:S04]  /*0910*/  FFMA R25, R14, R24, R25 ;  /* 0x000000180e197223 */ /* 0x001fc80000000019 */
[----:B------:R-:W-:Y:S01]  /*0920*/  FFMA R29, R26, R15, R25 ;  /* 0x0000000f1a1d7223 */ /* 0x000fe20000000019 */
[----:B------:R-:W-:-:S04]  /*0930*/  IADD3 R9, PT, PT, R9, 0x4, RZ ;  /* 0x0000000409097810 */ /* 0x000fc80007ffe0ff */
[----:B------:R-:W-:Y:S01]  /*0940*/  ISETP.NE.AND P0, PT, R9, RZ, PT ;  /* 0x000000ff0900720c */ /* 0x000fe20003f05270 */
[C---:B------:R-:W-:Y:S01]  /*0950*/  IMAD R13, R0.reuse, 0x28, R13 ;  /* 0x00000028000d7824 */ /* 0x040fe200078e020d */
[----:B------:R-:W-:Y:S01]  /*0960*/  IADD3 R3, PT, PT, R3, 0x28, RZ ;  /* 0x0000002803037810 */ /* 0x000fe20007ffe0ff */
[C---:B------:R-:W-:Y:S02]  /*0970*/  IMAD R10, R0.reuse, 0x28, R10 ;  /* 0x00000028000a7824 */ /* 0x040fe400078e020a */
[C---:B------:R-:W-:Y:S02]  /*0980*/  IMAD R11, R0.reuse, 0x28, R11 ;  /* 0x00000028000b7824 */ /* 0x040fe400078e020b */
[----:B------:R-:W-:Y:S01]  /*0990*/  IMAD R12, R0, 0x28, R12 ;  /* 0x00000028000c7824 */ /* 0x000fe200078e020c */
[----:B--2---:R-:W-:Y:S04]  /*09a0*/  STS [R7], R16 ;  /* 0x0000001007007388 */ /* 0x004fe80000000800 */
[----:B---3--:R-:W-:Y:S01]  /*09b0*/  STS [R8], R23 ;  /* 0x0000001708007388 */ /* 0x008fe20000000800 */
[----:B------:R-:W-:Y:S06]  /*09c0*/  BAR.SYNC.DEFER_BLOCKING 0x0 ;  /* 0x0000000000007b1d */ /* 0x000fec0000010000 */
[----:B------:R-:W-:Y:S04]  /*09d0*/  LDS R27, [R5] ;  /* 0x00000000051b7984 */ /* 0x000fe80000000800 */
[----:B------:R-:W0:Y:S04]  /*09e0*/  LDS.64 R16, [R4] ;  /* 0x0000000004107984 */ /* 0x000e280000000a00 */
[----:B------:R-:W1:Y:S04]  /*09f0*/  LDS R28, [R5+0x28] ;  /* 0x00002800051c7984 */ /* 0x000e680000000800 */
[----:B------:R-:W-:Y:S04]  /*0a00*/  LDS R25, [R5+0x50] ;  /* 0x0000500005197984 */ /* 0x000fe80000000800 */
[----:B------:R-:W2:Y:S04]  /*0a10*/  LDS.64 R14, [R4+0x8] ;  /* 0x00000800040e7984 */ /* 0x000ea80000000a00 */
[----:B------:R-:W3:Y:S04]  /*0a20*/  LDS R24, [R5+0x78] ;  /* 0x0000780005187984 */ /* 0x000ee80000000800 */
[----:B------:R-:W-:Y:S04]  /*0a30*/  LDS R23, [R5+0xa0] ;  /* 0x0000a00005177984 */ /* 0x000fe80000000800 */
[----:B------:R-:W-:Y:S01]  /*0a40*/  LDS R22, [R5+0xc8] ;  /* 0x0000c80005167984 */ /* 0x000fe20000000800 */
[----:B0-----:R-:W-:-:S04]  /*0a50*/  FFMA R27, R16, R27, R29 ;  /* 0x0000001b101b7223 */ /* 0x001fc8000000001d */
[----:B-1----:R-:W-:Y:S02]  /*0a60*/  FFMA R27, R28, R17, R27 ;  /* 0x000000111c1b7223 */ /* 0x002fe4000000001b */
[----:B------:R-:W0:Y:S02]  /*0a70*/  LDS.64 R16, [R4+0x10] ;  /* 0x0000100004107984 */ /* 0x000e240000000a00 */
[----:B--2---:R-:W-:-:S04]  /*0a80*/  FFMA R25, R14, R25, R27 ;  /* 0x000000190e197223 */ /* 0x004fc8000000001b */
[----:B---3--:R-:W-:Y:S02]  /*0a90*/  FFMA R27, R24, R15, R25 ;  /* 0x0000000f181b7223 */ /* 0x008fe40000000019 */
[----:B------:R-:W-:Y:S04]  /*0aa0*/  LDS R25, [R5+0xf0] ;  /* 0x0000f00005197984 */ /* 0x000fe80000000800 */
[----:B------:R-:W1:Y:S04]  /*0ab0*/  LDS.64 R14, [R4+0x18] ;  /* 0x00001800040e7984 */ /* 0x000e680000000a00 */
[----:B------:R-:W2:Y:S01]  /*0ac0*/  LDS R24, [R5+0x118] ;  /* 0x0001180005187984 */ /* 0x000ea20000000800 */
[----:B0-----:R-:W-:-:S03]  /*0ad0*/  FFMA R23, R16, R23, R27 ;  /* 0x0000001710177223 */ /* 0x001fc6000000001b */
[----:B------:R-:W-:Y:S01]  /*0ae0*/  LDS R27, [R5+0x168] ;  /* 0x00016800051b7984 */ /* 0x000fe20000000800 */
[----:B------:R-:W-:-:S03]  /*0af0*/  FFMA R23, R22, R17, R23 ;  /* 0x0000001116177223 */ /* 0x000fc60000000017 */
[----:B------:R-:W-:Y:S04]  /*0b00*/  LDS R22, [R5+0x140] ;  /* 0x0001400005167984 */ /* 0x000fe80000000800 */
[----:B------:R-:W0:Y:S01]  /*0b10*/  LDS.64 R16, [R4+0x20] ;  /* 0x0000200004107984 */ /* 0x000e220000000a00 */
[----:B-1----:R-:W-:-:S04]  /*0b20*/  FFMA R23, R14, R25, R23 ;  /* 0x000000190e177223 */ /* 0x002fc80000000017 */
[----:B--2---:R-:W-:-:S04]  /*0b30*/  FFMA R15, R24, R15, R23 ;  /* 0x0000000f180f7223 */ /* 0x004fc80000000017 */
[----:B0-----:R-:W-:-:S04]  /*0b40*/  FFMA R16, R16, R22, R15 ;  /* 0x0000001610107223 */ /* 0x001fc8000000000f */
[----:B------:R-:W-:Y:S01]  /*0b50*/  FFMA R24, R27, R17, R16 ;  /* 0x000000111b187223 */ /* 0x000fe20000000010 */
[----:B------:R-:W-:Y:S06]  /*0b60*/  BAR.SYNC.DEFER_BLOCKING 0x0 ;  /* 0x0000000000007b1d */ /* 0x000fec0000010000 */
[----:B------:R-:W-:Y:S05]  /*0b70*/  @P0 BRA `(.L_x_2) ;  /* 0xfffffff400d40947 */ /* 0x000fea000383ffff */
.L_x_1:
[----:B------:R-:W-:-:S13]  /*0b80*/  LOP3.LUT P0, R3, R19, 0x3, RZ, 0xc0, !PT ;  /* 0x0000000313037812 */ /* 0x000fda000780c0ff */
[----:B------:R-:W-:Y:S05]  /*0b90*/  @!P0 BRA `(.L_x_0) ;  /* 0x0000000400d08947 */ /* 0x000fea0003800000 */
[----:B------:R-:W-:Y:S02]  /*0ba0*/  ISETP.NE.AND P0, PT, R3, 0x1, PT ;  /* 0x000000010300780c */ /* 0x000fe40003f05270 */
[----:B------:R-:W-:-:S04]  /*0bb0*/  LOP3.LUT R19, R19, 0x1, RZ, 0xc0, !PT ;  /* 0x0000000113137812 */ /* 0x000fc800078ec0ff */
[----:B------:R-:W-:-:S07]  /*0bc0*/  ISETP.NE.U32.AND P1, PT, R19, 0x1, PT ;  /* 0x000000011300780c */ /* 0x000fce0003f25070 */
[----:B------:R-:W-:Y:S06]  /*0bd0*/  @!P0 BRA `(.L_x_3) ;  /* 0x0000000400248947 */ /* 0x000fec0003800000 */
[----:B------:R-:W0:Y:S01]  /*0be0*/  LDC.64 R22, c[0x0][0x380] ;  /* 0x0000e000ff167b82 */ /* 0x000e220000000a00 */
[C---:B------:R-:W-:Y:S02]  /*0bf0*/  IMAD R3, R6.reuse, 0xa, R2 ;  /* 0x0000000a06037824 */ /* 0x040fe400078e0202 */
[----:B------:R-:W-:Y:S02]  /*0c00*/  IMAD R9, R6, 0xa, R18 ;  /* 0x0000000a06097824 */ /* 0x000fe400078e0212 */
[----:B------:R-:W-:-:S03]  /*0c10*/  IMAD R17, R3, R0, R20 ;  /* 0x0000000003117224 */ /* 0x000fc600078e0214 */
[----:B------:R-:W1:Y:S01]  /*0c20*/  LDC.64 R12, c[0x0][0x388] ;  /* 0x0000e200ff0c7b82 */ /* 0x000e620000000a00 */
[----:B0-----:R-:W-:-:S05]  /*0c30*/  IMAD.WIDE R22, R9, 0x4, R22 ;  /* 0x0000000409167825 */ /* 0x001fca00078e0216 */
[----:B------:R-:W2:Y:S01]  /*0c40*/  LDG.E R28, desc[UR4][R22.64] ;  /* 0x00000004161c7981 */ /* 0x000ea2000c1e1900 */
[----:B-1----:R-:W-:-:S05]  /*0c50*/  IMAD.WIDE.U32 R16, R17, 0x4, R12 ;  /* 0x0000000411107825 */ /* 0x002fca00078e000c */
[----:B------:R-:W3:Y:S01]  /*0c60*/  LDG.E R25, desc[UR4][R16.64] ;  /* 0x0000000410197981 */ /* 0x000ee2000c1e1900 */
[----:B------:R-:W-:-:S05]  /*0c70*/  IADD3 R3, PT, PT, R3, 0xa, RZ ;  /* 0x0000000a03037810 */ /* 0x000fca0007ffe0ff */
[----:B------:R-:W-:Y:S01]  /*0c80*/  IMAD R3, R3, R0, R20 ;  /* 0x0000000003037224 */ /* 0x000fe200078e0214 */
        /* <DEDUP_REMOVED lines=9> */
[----:B------:R-:W-:Y:S04]  /*0d20*/  LDS.64 R16, [R4+0x10] ;  /* 0x0000100004107984 */ /* 0x000fe80000000a00 */
[----:B------:R-:W-:Y:S01]  /*0d30*/  LDS R28, [R5+0x118] ;  /* 0x00011800051c7984 */ /* 0x000fe20000000800 */
[----:B0-----:R-:W-:-:S03]  /*0d40*/  FFMA R10, R10, R9, R24 ;  /* 0x000000090a0a7223 */ /* 0x001fc60000000018 */
[----:B------:R-:W0:Y:S01]  /*0d50*/  LDS R9, [R5+0xa0] ;  /* 0x0000a00005097984 */ /* 0x000e220000000800 */
[----:B-1----:R-:W-:-:S04]  /*0d60*/  FFMA R11, R27, R11, R10 ;  /* 0x0000000b1b0b7223 */ /* 0x002fc8000000000a */
[----:B--2---:R-:W-:Y:S02]  /*0d70*/  FFMA R11, R14, R19, R11 ;  /* 0x000000130e0b7223 */ /* 0x004fe4000000000b */
[----:B------:R-:W-:Y:S02]  /*0d80*/  LDS R19, [R5+0x140] ;  /* 0x0001400005137984 */ /* 0x000fe40000000800 */
[----:B---3--:R-:W-:Y:S01]  /*0d90*/  FFMA R11, R26, R15, R11 ;  /* 0x0000000f1a0b7223 */ /* 0x008fe2000000000b */
[----:B------:R-:W-:Y:S01]  /*0da0*/  IMAD.WIDE.U32 R14, R3, 0x4, R12 ;  /* 0x00000004030e7825 */ /* 0x000fe200078e000c */
[----:B------:R-:W-:Y:S04]  /*0db0*/  LDS R26, [R5+0x168] ;  /* 0x00016800051a7984 */ /* 0x000fe80000000800 */
[----:B------:R-:W1:Y:S04]  /*0dc0*/  LDS R3, [R5+0xc8] ;  /* 0x0000c80005037984 */ /* 0x000e680000000800 */
[----:B------:R-:W-:Y:S01]  /*0dd0*/  LDS.64 R12, [R4+0x20] ;  /* 0x00002000040c7984 */ /* 0x000fe20000000a00 */
[----:B0-----:R-:W-:-:S03]  /*0de0*/  FFMA R16, R16, R9, R11 ;  /* 0x0000000910107223 */ /* 0x001fc6000000000b */
[----:B------:R-:W-:Y:S04]  /*0df0*/  LDS R9, [R5+0xf0] ;  /* 0x0000f00005097984 */ /* 0x000fe80000000800 */
[----:B------:R-:W0:Y:S01]  /*0e00*/  LDS.64 R10, [R4+0x18] ;  /* 0x00001800040a7984 */ /* 0x000e220000000a00 */
[----:B------:R-:W-:Y:S06]  /*0e10*/  BAR.SYNC.DEFER_BLOCKING 0x0 ;  /* 0x0000000000007b1d */ /* 0x000fec0000010000 */
[----:B------:R-:W2:Y:S04]  /*0e20*/  LDG.E R22, desc[UR4][R22.64+0x28] ;  /* 0x0000280416167981 */ /* 0x000ea8000c1e1900 */
[----:B------:R1:W3:Y:S02]  /*0e30*/  LDG.E R14, desc[UR4][R14.64] ;  /* 0x000000040e0e7981 */ /* 0x0002e4000c1e1900 */
[----:B-1----:R-:W-:-:S04]  /*0e40*/  FFMA R15, R3, R17, R16 ;  /* 0x00000011030f7223 */ /* 0x002fc80000000010 */
[----:B0-----:R-:W-:-:S04]  /*0e50*/  FFMA R9, R10, R9, R15 ;  /* 0x000000090a097223 */ /* 0x001fc8000000000f */
[----:B------:R-:W-:-:S04]  /*0e60*/  FFMA R9, R28, R11, R9 ;  /* 0x0000000b1c097223 */ /* 0x000fc80000000009 */
[----:B------:R-:W-:-:S04]  /*0e70*/  FFMA R19, R12, R19, R9 ;  /* 0x000000130c137223 */ /* 0x000fc80000000009 */
[----:B------:R-:W-:Y:S01]  /*0e80*/  FFMA R13, R26, R13, R19 ;  /* 0x0000000d1a0d7223 */ /* 0x000fe20000000013 */
[----:B------:R-:W-:Y:S01]  /*0e90*/  IADD3 R6, PT, PT, R6, 0x2, RZ ;  /* 0x0000000206067810 */ /* 0x000fe20007ffe0ff */
        /* <DEDUP_REMOVED lines=10> */
[----:B------:R-:W4:Y:S04]  /*0f40*/  LDS.64 R10, [R4+0x10] ;  /* 0x00001000040a7984 */ /* 0x000f280000000a00 */
[----:B------:R-:W5:Y:S04]  /*0f50*/  LDS R26, [R5+0xc8] ;  /* 0x0000c800051a7984 */ /* 0x000f680000000800 */
[----:B------:R-:W-:Y:S04]  /*0f60*/  LDS R19, [R5+0xf0] ;  /* 0x0000f00005137984 */ /* 0x000fe80000000800 */
[----:B------:R-:W-:Y:S01]  /*0f70*/  LDS R23, [R5+0x140] ;  /* 0x0001400005177984 */ /* 0x000fe20000000800 */
[----:B0-----:R-:W-:-:S03]  /*0f80*/  FFMA R14, R24, R29, R13 ;  /* 0x0000001d180e7223 */ /* 0x001fc6000000000d */
[----:B------:R-:W0:Y:S04]  /*0f90*/  LDS.64 R12, [R4+0x18] ;  /* 0x00001800040c7984 */ /* 0x000e280000000a00 */
[----:B------:R-:W0:Y:S01]  /*0fa0*/  LDS R24, [R5+0x118] ;  /* 0x0001180005187984 */ /* 0x000e220000000800 */
[----:B-1----:R-:W-:-:S03]  /*0fb0*/  FFMA R25, R27, R25, R14 ;  /* 0x000000191b197223 */ /* 0x002fc6000000000e */
[----:B------:R-:W1:Y:S01]  /*0fc0*/  LDS.64 R14, [R4+0x20] ;  /* 0x00002000040e7984 */ /* 0x000e620000000a00 */
[----:B--2---:R-:W-:-:S03]  /*0fd0*/  FFMA R3, R16, R3, R25 ;  /* 0x0000000310037223 */ /* 0x004fc60000000019 */
[----:B------:R-:W2:Y:S01]  /*0fe0*/  LDS R16, [R5+0x168] ;  /* 0x0001680005107984 */ /* 0x000ea20000000800 */
[----:B---3--:R-:W-:-:S04]  /*0ff0*/  FFMA R3, R22, R17, R3 ;  /* 0x0000001116037223 */ /* 0x008fc80000000003 */
[----:B----4-:R-:W-:-:S04]  /*1000*/  FFMA R3, R10, R9, R3 ;  /* 0x000000090a037223 */ /* 0x010fc80000000003 */
[----:B-----5:R-:W-:-:S04]  /*1010*/  FFMA R3, R26, R11, R3 ;  /* 0x0000000b1a037223 */ /* 0x020fc80000000003 */
[----:B0-----:R-:W-:-:S04]  /*1020*/  FFMA R3, R12, R19, R3 ;  /* 0x000000130c037223 */ /* 0x001fc80000000003 */
[----:B------:R-:W-:-:S04]  /*1030*/  FFMA R3, R24, R13, R3 ;  /* 0x0000000d18037223 */ /* 0x000fc80000000003 */
[----:B-1----:R-:W-:-:S04]  /*1040*/  FFMA R3, R14, R23, R3 ;  /* 0x000000170e037223 */ /* 0x002fc80000000003 */
[----:B--2---:R-:W-:Y:S01]  /*1050*/  FFMA R24, R16, R15, R3 ;  /* 0x0000000f10187223 */ /* 0x004fe20000000003 */
[----:B------:R-:W-:Y:S06]  /*1060*/  BAR.SYNC.DEFER_BLOCKING 0x0 ;  /* 0x0000000000007b1d */ /* 0x000fec0000010000 */
.L_x_3:
[----:B------:R-:W-:Y:S05]  /*1070*/  @P1 BRA `(.L_x_0) ;  /* 0x0000000000981947 */ /* 0x000fea0003800000 */
[----:B------:R-:W0:Y:S01]  /*1080*/  LDC.64 R12, c[0x0][0x380] ;  /* 0x0000e000ff0c7b82 */ /* 0x000e220000000a00 */
[C---:B------:R-:W-:Y:S02]  /*1090*/  IMAD R3, R6.reuse, 0xa, R2 ;  /* 0x0000000a06037824 */ /* 0x040fe400078e0202 */
[----:B------:R-:W-:Y:S02]  /*10a0*/  IMAD R15, R6, 0xa, R18 ;  /* 0x0000000a060f7824 */ /* 0x000fe400078e0212 */
[----:B------:R-:W-:-:S03]  /*10b0*/  IMAD R3, R3, R0, R20 ;  /* 0x0000000003037224 */ /* 0x000fc600078e0214 */
[----:B------:R-:W1:Y:S01]  /*10c0*/  LDC.64 R10, c[0x0][0x388] ;  /* 0x0000e200ff0a7b82 */ /* 0x000e620000000a00 */
[----:B0-----:R-:W-:-:S06]  /*10d0*/  IMAD.WIDE R14, R15, 0x4, R12 ;  /* 0x000000040f0e7825 */ /* 0x001fcc00078e020c */
        /* <DEDUP_REMOVED lines=16> */
[----:B------:R-:W5:Y:S04]  /*11e0*/  LDS.64 R6, [R4+0x18] ;  /* 0x0000180004067984 */ /* 0x000f680000000a00 */
[----:B------:R-:W5:Y:S04]  /*11f0*/  LDS R14, [R5+0x118] ;  /* 0x00011800050e7984 */ /* 0x000f680000000800 */
[----:B------:R-:W-:Y:S04]  /*1200*/  LDS R15, [R5+0x140] ;  /* 0x00014000050f7984 */ /* 0x000fe80000000800 */
[----:B------:R-:W5:Y:S04]  /*1210*/  LDS.64 R8, [R4+0x20] ;  /* 0x0000200004087984 */ /* 0x000f680000000a00 */
[----:B------:R-:W5:Y:S01]  /*1220*/  LDS R18, [R5+0x168] ;  /* 0x0001680005127984 */ /* 0x000f620000000800 */
[----:B0-----:R-:W-:-:S04]  /*1230*/  FFMA R2, R2, R23, R24 ;  /* 0x0000001702027223 */ /* 0x001fc80000000018 */
[----:B-1----:R-:W-:-:S04]  /*1240*/  FFMA R3, R25, R3, R2 ;  /* 0x0000000319037223 */ /* 0x002fc80000000002 */
[----:B--2---:R-:W-:-:S04]  /*1250*/  FFMA R12, R12, R22, R3 ;  /* 0x000000160c0c7223 */ /* 0x004fc80000000003 */
[----:B---3--:R-:W-:-:S04]  /*1260*/  FFMA R13, R27, R13, R12 ;  /* 0x0000000d1b0d7223 */ /* 0x008fc8000000000c */
[----:B----4-:R-:W-:-:S04]  /*1270*/  FFMA R13, R10, R19, R13 ;  /* 0x000000130a0d7223 */ /* 0x010fc8000000000d */
[----:B-----5:R-:W-:-:S04]  /*1280*/  FFMA R11, R16, R11, R13 ;  /* 0x0000000b100b7223 */ /* 0x020fc8000000000d */
[----:B------:R-:W-:-:S04]  /*1290*/  FFMA R11, R6, R17, R11 ;  /* 0x00000011060b7223 */ /* 0x000fc8000000000b */
[----:B------:R-:W-:-:S04]  /*12a0*/  FFMA R7, R14, R7, R11 ;  /* 0x000000070e077223 */ /* 0x000fc8000000000b */
[----:B------:R-:W-:-:S04]  /*12b0*/  FFMA R7, R8, R15, R7 ;  /* 0x0000000f08077223 */ /* 0x000fc80000000007 */
[----:B------:R-:W-:Y:S01]  /*12c0*/  FFMA R24, R18, R9, R7 ;  /* 0x0000000912187223 */ /* 0x000fe20000000007 */
[----:B------:R-:W-:Y:S06]  /*12d0*/  BAR.SYNC.DEFER_BLOCKING 0x0 ;  /* 0x0000000000007b1d */ /* 0x000fec0000010000 */
.L_x_0:
[----:B------:R-:W0:Y:S01]  /*12e0*/  LDC.64 R2, c[0x0][0x390] ;  /* 0x0000e400ff027b82 */ /* 0x000e220000000a00 */
[----:B------:R-:W-:-:S04]  /*12f0*/  IMAD R21, R21, R0, R20 ;  /* 0x0000000015157224 */ /* 0x000fc800078e0214 */
[----:B0-----:R-:W-:-:S05]  /*1300*/  IMAD.WIDE R2, R21, 0x4, R2 ;  /* 0x0000000415027825 */ /* 0x001fca00078e0202 */
[----:B------:R-:W-:Y:S01]  /*1310*/  STG.E desc[UR4][R2.64], R24 ;  /* 0x0000001802007986 */ /* 0x000fe2000c101904 */
[----:B------:R-:W-:Y:S05]  /*1320*/  EXIT ;  /* 0x000000000000794d */ /* 0x000fea0003800000 */
.L_x_4:
[----:B------:R-:W-:-:S00]  /*1330*/  BRA `(.L_x_4) ;  /* 0xfffffffc00fc7947 */ /* 0x000fc0000383ffff */
[----:B------:R-:W-:-:S00]  /*1340*/  NOP ;  /* 0x0000000000007918 */ /* 0x000fc00000000000 */
        /* <DEDUP_REMOVED lines=11> */
.L_x_5:


//--------------------- .nv.shared._Z9MatrixMulPfS_S_i --------------------------
	.section	.nv.shared._Z9MatrixMulPfS_S_i,"aw",@nobits
	.sectionflags	@""
	.align	4
.nv.shared._Z9MatrixMulPfS_S_i:
	.zero		1824


//--------------------- .nv.shared.reserved.0     --------------------------
	.section	.nv.shared.reserved.0,"aw",@nobits
	.weak		__nv_reservedSMEM_offset_0_alias
	.size		__nv_reservedSMEM_offset_0_alias, 0, 64
	.other		__nv_reservedSMEM_offset_0_alias,@"STO_CUDA_RESERVED_SHARED STV_DEFAULT"
__nv_reservedSMEM_offset_0_alias:
	.zero		0
	.zero		64


//--------------------- .nv.constant0._Z9MatrixMulPfS_S_i --------------------------
	.section	.nv.constant0._Z9MatrixMulPfS_S_i,"a",@progbits
	.sectionflags	@""
	.align	4
.nv.constant0._Z9MatrixMulPfS_S_i:
	.zero		924


//--------------------- SYMBOLS --------------------------

	.type		.nv.reservedSmem.offset0,@object
	.size		.nv.reservedSmem.offset0,0x4
	.type		.nv.reservedSmem.cap,@object
	.size		.nv.reservedSmem.cap,0x4
